	.headerflags	@"EF_CUDA_TEXMODE_UNIFIED EF_CUDA_64BIT_ADDRESS EF_CUDA_ACCELERATORS EF_CUDA_SM90 EF_CUDA_VIRTUAL_SM(EF_CUDA_SM90)"
	.elftype	@"ET_EXEC"


//--------------------- .nv.info                  --------------------------
	.section	.nv.info,"",@"SHT_CUDA_INFO"
	.align	4


	//----- nvinfo : EIATTR_REGCOUNT
	.align		4
        /*0000*/ 	.byte	0x04, 0x2f
        /*0002*/ 	.short	(.L_3 - .L_2)
	.align		4
.L_2:
        /*0004*/ 	.word	index@(triton_poi_fused__native_batch_norm_legit_no_training_leaky_relu_7)
        /*0008*/ 	.word	0x00000028


	//----- nvinfo : EIATTR_MIN_STACK_SIZE
	.align		4
.L_3:
        /*000c*/ 	.byte	0x04, 0x12
        /*000e*/ 	.short	(.L_5 - .L_4)
	.align		4
.L_4:
        /*0010*/ 	.word	index@(triton_poi_fused__native_batch_norm_legit_no_training_leaky_relu_7)
        /*0014*/ 	.word	0x00000000


	//----- nvinfo : EIATTR_FRAME_SIZE
	.align		4
.L_5:
        /*0018*/ 	.byte	0x04, 0x11
        /*001a*/ 	.short	(.L_7 - .L_6)
	.align		4
.L_6:
        /*001c*/ 	.word	index@(triton_poi_fused__native_batch_norm_legit_no_training_leaky_relu_7)
        /*0020*/ 	.word	0x00000000


	//----- nvinfo : EIATTR_MIN_STACK_SIZE
	.align		4
.L_7:
        /*0024*/ 	.byte	0x04, 0x12
        /*0026*/ 	.short	(.L_9 - .L_8)
	.align		4
.L_8:
        /*0028*/ 	.word	index@(triton_poi_fused__native_batch_norm_legit_no_training_leaky_relu_7)
        /*002c*/ 	.word	0x00000000
.L_9:


//--------------------- .nv.info.triton_poi_fused__native_batch_norm_legit_no_training_leaky_relu_7 --------------------------
	.section	.nv.info.triton_poi_fused__native_batch_norm_legit_no_training_leaky_relu_7,"",@"SHT_CUDA_INFO"
	.sectionflags	@""
	.align	4


	//----- nvinfo : EIATTR_CUDA_API_VERSION
	.align		4
        /*0000*/ 	.byte	0x04, 0x37
        /*0002*/ 	.short	(.L_11 - .L_10)
.L_10:
        /*0004*/ 	.word	0x0000007c


	//----- nvinfo : EIATTR_KPARAM_INFO
	.align		4
.L_11:
        /*0008*/ 	.byte	0x04, 0x17
        /*000a*/ 	.short	(.L_13 - .L_12)
.L_12:
        /*000c*/ 	.word	0x00000000
        /*0010*/ 	.short	0x0007
        /*0012*/ 	.short	0x0034
        /*0014*/ 	.byte	0x00, 0xf0, 0x11, 0x00


	//----- nvinfo : EIATTR_KPARAM_INFO
	.align		4
.L_13:
        /*0018*/ 	.byte	0x04, 0x17
        /*001a*/ 	.short	(.L_15 - .L_14)
.L_14:
        /*001c*/ 	.word	0x00000000
        /*0020*/ 	.short	0x0006
        /*0022*/ 	.short	0x0030
        /*0024*/ 	.byte	0x00, 0xf0, 0x11, 0x00


	//----- nvinfo : EIATTR_KPARAM_INFO
	.align		4
.L_15:
        /*0028*/ 	.byte	0x04, 0x17
        /*002a*/ 	.short	(.L_17 - .L_16)
.L_16:
        /*002c*/ 	.word	0x00000000
        /*0030*/ 	.short	0x0005
        /*0032*/ 	.short	0x0028
        /*0034*/ 	.byte	0x00, 0xf4, 0x21, 0x00


	//----- nvinfo : EIATTR_KPARAM_INFO
	.align		4
.L_17:
        /*0038*/ 	.byte	0x04, 0x17
        /*003a*/ 	.short	(.L_19 - .L_18)
.L_18:
        /*003c*/ 	.word	0x00000000
        /*0040*/ 	.short	0x0004
        /*0042*/ 	.short	0x0020
        /*0044*/ 	.byte	0x00, 0xf4, 0x21, 0x00


	//----- nvinfo : EIATTR_KPARAM_INFO
	.align		4
.L_19:
        /*0048*/ 	.byte	0x04, 0x17
        /*004a*/ 	.short	(.L_21 - .L_20)
.L_20:
        /*004c*/ 	.word	0x00000000
        /*0050*/ 	.short	0x0003
        /*0052*/ 	.short	0x0018
        /*0054*/ 	.byte	0x00, 0xf4, 0x21, 0x00


	//----- nvinfo : EIATTR_KPARAM_INFO
	.align		4
.L_21:
        /*0058*/ 	.byte	0x04, 0x17
        /*005a*/ 	.short	(.L_23 - .L_22)
.L_22:
        /*005c*/ 	.word	0x00000000
        /*0060*/ 	.short	0x0002
        /*0062*/ 	.short	0x0010
        /*0064*/ 	.byte	0x00, 0xf4, 0x21, 0x00


	//----- nvinfo : EIATTR_KPARAM_INFO
	.align		4
.L_23:
        /*0068*/ 	.byte	0x04, 0x17
        /*006a*/ 	.short	(.L_25 - .L_24)
.L_24:
        /*006c*/ 	.word	0x00000000
        /*0070*/ 	.short	0x0001
        /*0072*/ 	.short	0x0008
        /*0074*/ 	.byte	0x00, 0xf4, 0x21, 0x00


	//----- nvinfo : EIATTR_KPARAM_INFO
	.align		4
.L_25:
        /*0078*/ 	.byte	0x04, 0x17
        /*007a*/ 	.short	(.L_27 - .L_26)
.L_26:
        /*007c*/ 	.word	0x00000000
        /*0080*/ 	.short	0x0000
        /*0082*/ 	.short	0x0000
        /*0084*/ 	.byte	0x00, 0xf4, 0x21, 0x00


	//----- nvinfo : EIATTR_SPARSE_MMA_MASK
	.align		4
.L_27:
        /*0088*/ 	.byte	0x03, 0x50
        /*008a*/ 	.short	0x0000


	//----- nvinfo : EIATTR_MAXREG_COUNT
	.align		4
        /*008c*/ 	.byte	0x03, 0x1b
        /*008e*/ 	.short	0x00ff


	//----- nvinfo : EIATTR_EXIT_INSTR_OFFSETS
	.align		4
        /*0090*/ 	.byte	0x04, 0x1c
        /*0092*/ 	.short	(.L_29 - .L_28)


	//   ....[0]....
.L_28:
        /*0094*/ 	.word	0x000010a0


	//   ....[1]....
        /*0098*/ 	.word	0x000010f0


	//----- nvinfo : EIATTR_REQNTID
	.align		4
.L_29:
        /*009c*/ 	.byte	0x04, 0x10
        /*009e*/ 	.short	(.L_31 - .L_30)
.L_30:
        /*00a0*/ 	.word	0x00000100
        /*00a4*/ 	.word	0x00000001
        /*00a8*/ 	.word	0x00000001


	//----- nvinfo : EIATTR_CBANK_PARAM_SIZE
	.align		4
.L_31:
        /*00ac*/ 	.byte	0x03, 0x19
        /*00ae*/ 	.short	0x0038


	//----- nvinfo : EIATTR_PARAM_CBANK
	.align		4
        /*00b0*/ 	.byte	0x04, 0x0a
        /*00b2*/ 	.short	(.L_33 - .L_32)
	.align		4
.L_32:
        /*00b4*/ 	.word	index@(.nv.constant0.triton_poi_fused__native_batch_norm_legit_no_training_leaky_relu_7)
        /*00b8*/ 	.short	0x0210
        /*00ba*/ 	.short	0x0038


	//----- nvinfo : EIATTR_SW_WAR
	.align		4
.L_33:
        /*00bc*/ 	.byte	0x04, 0x36
        /*00be*/ 	.short	(.L_35 - .L_34)
.L_34:
        /*00c0*/ 	.word	0x00000008
.L_35:


//--------------------- .nv.callgraph             --------------------------
	.section	.nv.callgraph,"",@"SHT_CUDA_CALLGRAPH"
	.align	4
	.sectionentsize	8
	.align		4
        /*0000*/ 	.word	0x00000000
	.align		4
        /*0004*/ 	.word	0xffffffff
	.align		4
        /*0008*/ 	.word	0x00000000
	.align		4
        /*000c*/ 	.word	0xfffffffe
	.align		4
        /*0010*/ 	.word	0x00000000
	.align		4
        /*0014*/ 	.word	0xfffffffd
	.align		4
        /*0018*/ 	.word	0x00000000
	.align		4
        /*001c*/ 	.word	0xfffffffc


//--------------------- .nv.constant4             --------------------------
	.section	.nv.constant4,"a",@progbits
	.align	8
	.align		8
.nv.constant4:
        /*0000*/ 	.dword	_$_str
	.align		8
        /*0008*/ 	.dword	_$_str_$_2


//--------------------- .text.triton_poi_fused__native_batch_norm_legit_no_training_leaky_relu_7 --------------------------
	.section	.text.triton_poi_fused__native_batch_norm_legit_no_training_leaky_relu_7,"ax",@progbits
	.sectionflags	@"SHF_BARRIERS=1"
	.align	128
        .global         triton_poi_fused__native_batch_norm_legit_no_training_leaky_relu_7
        .type           triton_poi_fused__native_batch_norm_legit_no_training_leaky_relu_7,@function
        .size           triton_poi_fused__native_batch_norm_legit_no_training_leaky_relu_7,(.L_x_1 - triton_poi_fused__native_batch_norm_legit_no_training_leaky_relu_7)
        .other          triton_poi_fused__native_batch_norm_legit_no_training_leaky_relu_7,@"STO_CUDA_ENTRY STV_DEFAULT"
triton_poi_fused__native_batch_norm_legit_no_training_leaky_relu_7:
.text.triton_poi_fused__native_batch_norm_legit_no_training_leaky_relu_7:
[----:B------:R-:W0:Y:S01]  /*0000*/  LDC R1, c[0x0][0x28] ;  /* 0x00000a00ff017b82 */ /* 0x000e220000000800 */
[----:B------:R-:W1:Y:S07]  /*0010*/  S2R R0, SR_TID.X ;  /* 0x0000000000007919 */ /* 0x000e6e0000002100 */
[----:B------:R-:W2:Y:S01]  /*0020*/  LDC.64 R28, c[0x0][0x210] ;  /* 0x00008400ff1c7b82 */ /* 0x000ea20000000a00 */
[----:B------:R-:W-:Y:S02]  /*0030*/  CS2R R4, SRZ ;  /* 0x0000000000047805 */ /* 0x000fe4000001ff00 */
[----:B------:R-:W-:Y:S01]  /*0040*/  CS2R R6, SRZ ;  /* 0x0000000000067805 */ /* 0x000fe2000001ff00 */
[----:B------:R-:W3:Y:S01]  /*0050*/  S2R R3, SR_CTAID.X ;  /* 0x0000000000037919 */ /* 0x000ee20000002500 */
[----:B------:R-:W-:Y:S01]  /*0060*/  CS2R R8, SRZ ;  /* 0x0000000000087805 */ /* 0x000fe2000001ff00 */
[----:B------:R-:W-:Y:S01]  /*0070*/  ULDC.64 UR6, c[0x0][0x208] ;  /* 0x0000820000067ab9 */ /* 0x000fe20000000a00 */
[----:B------:R-:W4:Y:S01]  /*0080*/  S2R R32, SR_CTAID.Y ;  /* 0x0000000000207919 */ /* 0x000f220000002600 */
[----:B------:R-:W5:Y:S08]  /*0090*/  LDC.64 R20, c[0x0][0x218] ;  /* 0x00008600ff147b82 */ /* 0x000f700000000a00 */
[----:B------:R-:W5:Y:S01]  /*00a0*/  LDC.64 R36, c[0x0][0x220] ;  /* 0x00008800ff247b82 */ /* 0x000f620000000a00 */
[----:B-1----:R-:W-:Y:S01]  /*00b0*/  IMAD.SHL.U32 R2, R0, 0x4, RZ ;  /* 0x0000000400027824 */ /* 0x002fe200078e00ff */
[----:B------:R-:W-:-:S02]  /*00c0*/  SHF.R.U32.HI R22, RZ, 0x4, R0 ;  /* 0x00000004ff167819 */ /* 0x000fc40000011600 */
[----:B---3--:R-:W-:Y:S02]  /*00d0*/  SHF.L.U32 R3, R3, 0x6, RZ ;  /* 0x0000000603037819 */ /* 0x008fe400000006ff */
[----:B------:R-:W-:Y:S02]  /*00e0*/  SGXT.U32 R22, R22, 0x4 ;  /* 0x000000041616781a */ /* 0x000fe40000000000 */
[----:B----4-:R-:W-:Y:S02]  /*00f0*/  SHF.L.U32 R33, R32, 0x6, RZ ;  /* 0x0000000620217819 */ /* 0x010fe400000006ff */
[----:B------:R-:W-:Y:S02]  /*0100*/  LOP3.LUT R35, R3, 0x3c, R2, 0xf8, !PT ;  /* 0x0000003c03237812 */ /* 0x000fe400078ef802 */
[----:B------:R-:W-:Y:S02]  /*0110*/  LOP3.LUT R10, R33, R22, RZ, 0xfc, !PT ;  /* 0x00000016210a7212 */ /* 0x000fe400078efcff */
[----:B------:R-:W-:-:S02]  /*0120*/  ISETP.GE.AND P3, PT, R35, 0x80, PT ;  /* 0x000000802300780c */ /* 0x000fc40003f66270 */
[----:B------:R-:W-:Y:S01]  /*0130*/  LOP3.LUT R12, R33, 0x10, R22, 0xfe, !PT ;  /* 0x00000010210c7812 */ /* 0x000fe200078efe16 */
[----:B------:R-:W-:Y:S01]  /*0140*/  IMAD R19, R10, 0x80, R35 ;  /* 0x000000800a137824 */ /* 0x000fe200078e0223 */
[----:B------:R-:W-:Y:S02]  /*0150*/  LOP3.LUT R16, R33, 0x20, R22, 0xfe, !PT ;  /* 0x0000002021107812 */ /* 0x000fe400078efe16 */
[----:B------:R-:W-:Y:S02]  /*0160*/  CS2R R10, SRZ ;  /* 0x00000000000a7805 */ /* 0x000fe4000001ff00 */
[----:B------:R-:W-:Y:S01]  /*0170*/  LEA R25, R12, R35, 0x7 ;  /* 0x000000230c197211 */ /* 0x000fe200078e38ff */
[----:B--2---:R-:W-:-:S04]  /*0180*/  IMAD.WIDE R18, R19, 0x4, R28 ;  /* 0x0000000413127825 */ /* 0x004fc800078e021c */
[----:B------:R-:W-:Y:S01]  /*0190*/  IMAD.WIDE R24, R25, 0x4, R28 ;  /* 0x0000000419187825 */ /* 0x000fe200078e021c */
[----:B------:R-:W-:Y:S01]  /*01a0*/  LOP3.LUT R30, R33, 0x30, R22, 0xfe, !PT ;  /* 0x00000030211e7812 */ /* 0x000fe200078efe16 */
[----:B------:R1:W2:Y:S02]  /*01b0*/  @!P3 LDG.E.EL.128 R4, desc[UR6][R18.64] ;  /* 0x000000061204b981 */ /* 0x0002a4000c2e1d00 */
[----:B------:R-:W-:Y:S01]  /*01c0*/  IMAD R23, R16, 0x80, R35 ;  /* 0x0000008010177824 */ /* 0x000fe200078e0223 */
[----:B------:R-:W-:Y:S01]  /*01d0*/  CS2R R12, SRZ ;  /* 0x00000000000c7805 */ /* 0x000fe2000001ff00 */
[----:B------:R3:W4:Y:S01]  /*01e0*/  @!P3 LDG.E.EL.128 R8, desc[UR6][R24.64] ;  /* 0x000000061808b981 */ /* 0x000722000c2e1d00 */
[----:B------:R-:W-:Y:S02]  /*01f0*/  CS2R R14, SRZ ;  /* 0x00000000000e7805 */ /* 0x000fe4000001ff00 */
[----:B------:R-:W-:Y:S01]  /*0200*/  CS2R R16, SRZ ;  /* 0x0000000000107805 */ /* 0x000fe2000001ff00 */
[----:B-----5:R-:W-:Y:S01]  /*0210*/  IMAD.WIDE R26, R35, 0x4, R20 ;  /* 0x00000004231a7825 */ /* 0x020fe200078e0214 */
[----:B-1----:R-:W-:-:S02]  /*0220*/  CS2R R18, SRZ ;  /* 0x0000000000127805 */ /* 0x002fc4000001ff00 */
[----:B------:R-:W-:Y:S01]  /*0230*/  LEA R31, R30, R35, 0x7 ;  /* 0x000000231e1f7211 */ /* 0x000fe200078e38ff */
[----:B---3--:R-:W-:Y:S01]  /*0240*/  IMAD.WIDE R24, R23, 0x4, R28 ;  /* 0x0000000417187825 */ /* 0x008fe200078e021c */
[----:B------:R-:W-:Y:S02]  /*0250*/  CS2R R20, SRZ ;  /* 0x0000000000147805 */ /* 0x000fe4000001ff00 */
[----:B------:R-:W-:Y:S01]  /*0260*/  CS2R R22, SRZ ;  /* 0x0000000000167805 */ /* 0x000fe2000001ff00 */
[----:B------:R1:W2:Y:S01]  /*0270*/  @!P3 LDG.E.EL.128 R16, desc[UR6][R26.64] ;  /* 0x000000061a10b981 */ /* 0x0002a2000c2e1d00 */
[----:B0-----:R-:W-:-:S03]  /*0280*/  IMAD.WIDE R36, R35, 0x4, R36 ;  /* 0x0000000423247825 */ /* 0x001fc600078e0224 */
[----:B------:R0:W3:Y:S01]  /*0290*/  @!P3 LDG.E.EL.128 R12, desc[UR6][R24.64] ;  /* 0x00000006180cb981 */ /* 0x0000e2000c2e1d00 */
[----:B------:R-:W-:Y:S02]  /*02a0*/  IMAD.WIDE R28, R31, 0x4, R28 ;  /* 0x000000041f1c7825 */ /* 0x000fe400078e021c */
[----:B------:R-:W5:Y:S01]  /*02b0*/  LDC.64 R30, c[0x0][0x228] ;  /* 0x00008a00ff1e7b82 */ /* 0x000f620000000a00 */
[----:B------:R-:W3:Y:S01]  /*02c0*/  @!P3 LDG.E.EL.128 R20, desc[UR6][R36.64] ;  /* 0x000000062414b981 */ /* 0x000ee2000c2e1d00 */
[----:B-1----:R-:W-:Y:S02]  /*02d0*/  CS2R R26, SRZ ;  /* 0x00000000001a7805 */ /* 0x002fe4000001ff00 */
[----:B0-----:R-:W-:-:S06]  /*02e0*/  CS2R R24, SRZ ;  /* 0x0000000000187805 */ /* 0x001fcc000001ff00 */
[----:B------:R0:W3:Y:S02]  /*02f0*/  @!P3 LDG.E.EL.128 R24, desc[UR6][R28.64] ;  /* 0x000000061c18b981 */ /* 0x0000e4000c2e1d00 */
[----:B0-----:R-:W-:Y:S01]  /*0300*/  CS2R R28, SRZ ;  /* 0x00000000001c7805 */ /* 0x001fe2000001ff00 */
[----:B-----5:R-:W-:Y:S01]  /*0310*/  IMAD.WIDE R36, R35, 0x4, R30 ;  /* 0x0000000423247825 */ /* 0x020fe200078e021e */
[----:B------:R-:W-:-:S06]  /*0320*/  CS2R R30, SRZ ;  /* 0x00000000001e7805 */ /* 0x000fcc000001ff00 */
[----:B------:R0:W5:Y:S01]  /*0330*/  @!P3 LDG.E.EL.128 R28, desc[UR6][R36.64] ;  /* 0x00000006241cb981 */ /* 0x000162000c2e1d00 */
[C---:B--2---:R-:W-:Y:S01]  /*0340*/  FADD R4, -R16.reuse, R4 ;  /* 0x0000000410047221 */ /* 0x044fe20000000100 */
[C---:B----4-:R-:W-:Y:S01]  /*0350*/  FADD R8, -R16.reuse, R8 ;  /* 0x0000000810087221 */ /* 0x050fe20000000100 */
[----:B---3--:R-:W-:Y:S01]  /*0360*/  FADD R12, -R16, R12 ;  /* 0x0000000c100c7221 */ /* 0x008fe20000000100 */
[----:B------:R-:W-:Y:S01]  /*0370*/  FADD R34, R20, 9.9999997473787516356e-06 ;  /* 0x3727c5ac14227421 */ /* 0x000fe20000000000 */
[----:B------:R-:W-:Y:S01]  /*0380*/  FADD R20, R21, 9.9999997473787516356e-06 ;  /* 0x3727c5ac15147421 */ /* 0x000fe20000000000 */
[----:B------:R-:W-:Y:S02]  /*0390*/  FADD R24, -R16, R24 ;  /* 0x0000001810187221 */ /* 0x000fe40000000100 */
[----:B------:R-:W1:Y:S08]  /*03a0*/  MUFU.SQRT R16, R34 ;  /* 0x0000002200107308 */ /* 0x000e700000002000 */
[----:B------:R-:W2:Y:S01]  /*03b0*/  MUFU.SQRT R20, R20 ;  /* 0x0000001400147308 */ /* 0x000ea20000002000 */
[----:B-1----:R-:W-:-:S02]  /*03c0*/  FSETP.GT.AND P0, PT, R16, 8.50705917302346158658e+37, PT ;  /* 0x7e8000001000780b */ /* 0x002fc40003f04000 */
[----:B------:R-:W-:Y:S01]  /*03d0*/  FSETP.GEU.AND P4, PT, R16, 1.175494350822287508e-38, PT ;  /* 0x008000001000780b */ /* 0x000fe20003f8e000 */
[----:B------:R-:W-:Y:S01]  /*03e0*/  FADD R22, R22, 9.9999997473787516356e-06 ;  /* 0x3727c5ac16167421 */ /* 0x000fe20000000000 */
[C---:B--2---:R-:W-:Y:S02]  /*03f0*/  FSETP.GT.AND P1, PT, R20.reuse, 8.50705917302346158658e+37, PT ;  /* 0x7e8000001400780b */ /* 0x044fe40003f24000 */
[----:B------:R-:W-:-:S07]  /*0400*/  FSETP.GEU.AND P5, PT, R20, 1.175494350822287508e-38, PT ;  /* 0x008000001400780b */ /* 0x000fce0003fae000 */
[----:B------:R-:W-:Y:S01]  /*0410*/  @P0 FMUL R16, R16, 0.25 ;  /* 0x3e80000010100820 */ /* 0x000fe20000400000 */
[C---:B------:R-:W-:Y:S01]  /*0420*/  FADD R5, -R17.reuse, R5 ;  /* 0x0000000511057221 */ /* 0x040fe20000000100 */
[C---:B------:R-:W-:Y:S02]  /*0430*/  FADD R9, -R17.reuse, R9 ;  /* 0x0000000911097221 */ /* 0x040fe40000000100 */
[----:B------:R-:W-:Y:S01]  /*0440*/  @!P4 FMUL R16, R16, 16777216 ;  /* 0x4b8000001010c820 */ /* 0x000fe20000400000 */
[C---:B------:R-:W-:Y:S01]  /*0450*/  FADD R13, -R17.reuse, R13 ;  /* 0x0000000d110d7221 */ /* 0x040fe20000000100 */
[----:B------:R-:W-:Y:S01]  /*0460*/  FADD R25, -R17, R25 ;  /* 0x0000001911197221 */ /* 0x000fe20000000100 */
[----:B------:R-:W1:Y:S01]  /*0470*/  MUFU.SQRT R21, R22 ;  /* 0x0000001600157308 */ /* 0x000e620000002000 */
[C---:B------:R-:W-:Y:S01]  /*0480*/  FADD R17, -R18.reuse, R6 ;  /* 0x0000000612117221 */ /* 0x040fe20000000100 */
[C---:B------:R-:W-:Y:S01]  /*0490*/  FADD R10, -R18.reuse, R10 ;  /* 0x0000000a120a7221 */ /* 0x040fe20000000100 */
[C---:B------:R-:W-:Y:S01]  /*04a0*/  FADD R14, -R18.reuse, R14 ;  /* 0x0000000e120e7221 */ /* 0x040fe20000000100 */
[----:B------:R-:W-:Y:S01]  /*04b0*/  FADD R26, -R18, R26 ;  /* 0x0000001a121a7221 */ /* 0x000fe20000000100 */
[C---:B------:R-:W-:Y:S01]  /*04c0*/  FADD R18, -R19.reuse, R7 ;  /* 0x0000000713127221 */ /* 0x040fe20000000100 */
[C---:B------:R-:W-:Y:S01]  /*04d0*/  FADD R11, -R19.reuse, R11 ;  /* 0x0000000b130b7221 */ /* 0x040fe20000000100 */
[C---:B------:R-:W-:Y:S01]  /*04e0*/  FADD R15, -R19.reuse, R15 ;  /* 0x0000000f130f7221 */ /* 0x040fe20000000100 */
[----:B------:R-:W-:Y:S01]  /*04f0*/  FADD R27, -R19, R27 ;  /* 0x0000001b131b7221 */ /* 0x000fe20000000100 */
[----:B------:R-:W2:Y:S01]  /*0500*/  MUFU.RCP R34, R16 ;  /* 0x0000001000227308 */ /* 0x000ea20000001000 */
[----:B------:R-:W-:-:S02]  /*0510*/  IMAD.MOV.U32 R19, RZ, RZ, 0x3e800000 ;  /* 0x3e800000ff137424 */ /* 0x000fc400078e00ff */
[----:B------:R-:W-:-:S03]  /*0520*/  @P1 FMUL R20, R20, 0.25 ;  /* 0x3e80000014141820 */ /* 0x000fc60000400000 */
[----:B------:R-:W-:Y:S01]  /*0530*/  FSEL R7, R19, 1, P0 ;  /* 0x3f80000013077808 */ /* 0x000fe20000000000 */
[----:B------:R-:W-:Y:S01]  /*0540*/  @!P5 FMUL R20, R20, 16777216 ;  /* 0x4b8000001414d820 */ /* 0x000fe20000400000 */
[----:B-1----:R-:W-:-:S03]  /*0550*/  FSETP.GT.AND P2, PT, R21, 8.50705917302346158658e+37, PT ;  /* 0x7e8000001500780b */ /* 0x002fc60003f44000 */
[----:B0-----:R-:W0:Y:S01]  /*0560*/  MUFU.RCP R36, R20 ;  /* 0x0000001400247308 */ /* 0x001e220000001000 */
[----:B------:R-:W-:Y:S01]  /*0570*/  @!P4 FMUL R7, R7, 16777216 ;  /* 0x4b8000000707c820 */ /* 0x000fe20000400000 */
[----:B------:R-:W-:-:S03]  /*0580*/  FSETP.GEU.AND P0, PT, R21, 1.175494350822287508e-38, PT ;  /* 0x008000001500780b */ /* 0x000fc60003f0e000 */
[----:B--2---:R-:W-:Y:S01]  /*0590*/  FMUL R34, R34, R7 ;  /* 0x0000000722227220 */ /* 0x004fe20000400000 */
[----:B------:R-:W-:-:S05]  /*05a0*/  FSEL R7, R19, 1, P1 ;  /* 0x3f80000013077808 */ /* 0x000fca0000800000 */
[----:B------:R-:W-:Y:S01]  /*05b0*/  @!P5 FMUL R7, R7, 16777216 ;  /* 0x4b8000000707d820 */ /* 0x000fe20000400000 */
[----:B------:R-:W-:-:S03]  /*05c0*/  @P2 FMUL R21, R21, 0.25 ;  /* 0x3e80000015152820 */ /* 0x000fc60000400000 */
[----:B0-----:R-:W-:Y:S02]  /*05d0*/  FMUL R36, R36, R7 ;  /* 0x0000000724247220 */ /* 0x001fe40000400000 */
[----:B------:R-:W0:Y:S01]  /*05e0*/  LDC.64 R6, c[0x0][0x230] ;  /* 0x00008c00ff067b82 */ /* 0x000e220000000a00 */
[----:B------:R-:W-:-:S04]  /*05f0*/  @!P0 FMUL R21, R21, 16777216 ;  /* 0x4b80000015158820 */ /* 0x000fc80000400000 */
[----:B------:R1:W2:Y:S01]  /*0600*/  MUFU.RCP R37, R21 ;  /* 0x0000001500257308 */ /* 0x0002a20000001000 */
[----:B------:R-:W-:Y:S01]  /*0610*/  FSEL R16, R19, 1, P2 ;  /* 0x3f80000013107808 */ /* 0x000fe20001000000 */
[----:B------:R-:W-:-:S04]  /*0620*/  FMUL R20, R36, R13 ;  /* 0x0000000d24147220 */ /* 0x000fc80000400000 */
[----:B------:R-:W-:Y:S01]  /*0630*/  @!P0 FMUL R16, R16, 16777216 ;  /* 0x4b80000010108820 */ /* 0x000fe20000400000 */
[----:B------:R-:W-:Y:S01]  /*0640*/  FMUL R22, R36, R9 ;  /* 0x0000000924167220 */ /* 0x000fe20000400000 */
[C---:B------:R-:W-:Y:S01]  /*0650*/  FMUL R9, R34.reuse, R24 ;  /* 0x0000001822097220 */ /* 0x040fe20000400000 */
[C---:B------:R-:W-:Y:S01]  /*0660*/  FMUL R13, R34.reuse, R12 ;  /* 0x0000000c220d7220 */ /* 0x040fe20000400000 */
[C---:B-1----:R-:W-:Y:S01]  /*0670*/  FMUL R21, R34.reuse, R8 ;  /* 0x0000000822157220 */ /* 0x042fe20000400000 */
[----:B------:R-:W-:Y:S01]  /*0680*/  FMUL R34, R34, R4 ;  /* 0x0000000422227220 */ /* 0x000fe20000400000 */
[----:B--2---:R-:W-:Y:S01]  /*0690*/  FMUL R37, R37, R16 ;  /* 0x0000001025257220 */ /* 0x004fe20000400000 */
[C---:B------:R-:W-:Y:S01]  /*06a0*/  FMUL R16, R36.reuse, R25 ;  /* 0x0000001924107220 */ /* 0x040fe20000400000 */
[----:B------:R-:W-:Y:S01]  /*06b0*/  FMUL R36, R36, R5 ;  /* 0x0000000524247220 */ /* 0x000fe20000400000 */
[----:B------:R-:W-:Y:S01]  /*06c0*/  CS2R R4, SRZ ;  /* 0x0000000000047805 */ /* 0x000fe2000001ff00 */
[----:B0-----:R-:W-:Y:S01]  /*06d0*/  IMAD.WIDE R24, R35, 0x4, R6 ;  /* 0x0000000423187825 */ /* 0x001fe200078e0206 */
[----:B------:R-:W-:-:S06]  /*06e0*/  CS2R R6, SRZ ;  /* 0x0000000000067805 */ /* 0x000fcc000001ff00 */
[----:B------:R0:W5:Y:S01]  /*06f0*/  @!P3 LDG.E.EL.128 R4, desc[UR6][R24.64] ;  /* 0x000000061804b981 */ /* 0x000162000c2e1d00 */
[----:B------:R-:W-:-:S04]  /*0700*/  FADD R23, R23, 9.9999997473787516356e-06 ;  /* 0x3727c5ac17177421 */ /* 0x000fc80000000000 */
[----:B------:R-:W1:Y:S01]  /*0710*/  MUFU.SQRT R12, R23 ;  /* 0x00000017000c7308 */ /* 0x000e620000002000 */
[----:B------:R-:W2:Y:S01]  /*0720*/  S2R R8, SR_TID.X ;  /* 0x0000000000087919 */ /* 0x000ea20000002100 */
[----:B------:R-:W3:Y:S01]  /*0730*/  S2UR UR5, SR_CgaCtaId ;  /* 0x00000000000579c3 */ /* 0x000ee20000008800 */
[C---:B-1----:R-:W-:Y:S02]  /*0740*/  FSETP.GT.AND P0, PT, R12.reuse, 8.50705917302346158658e+37, PT ;  /* 0x7e8000000c00780b */ /* 0x042fe40003f04000 */
[----:B------:R-:W-:-:S11]  /*0750*/  FSETP.GEU.AND P1, PT, R12, 1.175494350822287508e-38, PT ;  /* 0x008000000c00780b */ /* 0x000fd60003f2e000 */
[----:B------:R-:W-:-:S04]  /*0760*/  @P0 FMUL R12, R12, 0.25 ;  /* 0x3e8000000c0c0820 */ /* 0x000fc80000400000 */
[----:B------:R-:W-:Y:S01]  /*0770*/  @!P1 FMUL R12, R12, 16777216 ;  /* 0x4b8000000c0c9820 */ /* 0x000fe20000400000 */
[----:B--2---:R-:W-:Y:S01]  /*0780*/  SHF.R.U32.HI R23, RZ, 0x4, R8 ;  /* 0x00000004ff177819 */ /* 0x004fe20000011608 */
[----:B------:R-:W-:-:S04]  /*0790*/  UMOV UR4, 0x400 ;  /* 0x0000040000047882 */ /* 0x000fc80000000000 */
[----:B------:R-:W1:Y:S01]  /*07a0*/  MUFU.RCP R12, R12 ;  /* 0x0000000c000c7308 */ /* 0x000e620000001000 */
[----:B---3--:R-:W-:Y:S01]  /*07b0*/  UPRMT UR4, UR5, 0x654, UR4 ;  /* 0x0000065405047896 */ /* 0x008fe20008000004 */
[----:B------:R-:W-:Y:S02]  /*07c0*/  SGXT.U32 R23, R23, 0x4 ;  /* 0x000000041717781a */ /* 0x000fe40000000000 */
[----:B0-----:R-:W-:-:S05]  /*07d0*/  FSEL R25, R19, 1, P0 ;  /* 0x3f80000013197808 */ /* 0x001fca0000000000 */
[----:B------:R-:W-:-:S04]  /*07e0*/  @!P1 FMUL R25, R25, 16777216 ;  /* 0x4b80000019199820 */ /* 0x000fc80000400000 */
[----:B-1----:R-:W-:-:S04]  /*07f0*/  FMUL R12, R12, R25 ;  /* 0x000000190c0c7220 */ /* 0x002fc80000400000 */
[----:B------:R-:W-:Y:S01]  /*0800*/  FMUL R18, R12, R18 ;  /* 0x000000120c127220 */ /* 0x000fe20000400000 */
[C---:B------:R-:W-:Y:S01]  /*0810*/  FMUL R17, R37.reuse, R17 ;  /* 0x0000001125117220 */ /* 0x040fe20000400000 */
[----:B------:R-:W-:Y:S01]  /*0820*/  FMUL R25, R37, R26 ;  /* 0x0000001a25197220 */ /* 0x000fe20000400000 */
[----:B------:R-:W-:Y:S01]  /*0830*/  LOP3.LUT R2, R33, 0x3c, R2, 0xf8, !PT ;  /* 0x0000003c21027812 */ /* 0x000fe200078ef802 */
[-CC-:B-----5:R-:W-:Y:S01]  /*0840*/  FFMA R34, R34, R28.reuse, R4.reuse ;  /* 0x0000001c22227223 */ /* 0x1a0fe20000000004 */
[-CC-:B------:R-:W-:Y:S01]  /*0850*/  FFMA R21, R21, R28.reuse, R4.reuse ;  /* 0x0000001c15157223 */ /* 0x180fe20000000004 */
[-CC-:B------:R-:W-:Y:S01]  /*0860*/  FFMA R13, R13, R28.reuse, R4.reuse ;  /* 0x0000001c0d0d7223 */ /* 0x180fe20000000004 */
[----:B------:R-:W-:Y:S01]  /*0870*/  FFMA R4, R9, R28, R4 ;  /* 0x0000001c09047223 */ /* 0x000fe20000000004 */
[----:B------:R-:W-:Y:S01]  /*0880*/  SHF.L.U32 R9, R8, 0x8, RZ ;  /* 0x0000000808097819 */ /* 0x000fe200000006ff */
[-CC-:B------:R-:W-:Y:S01]  /*0890*/  FFMA R36, R36, R29.reuse, R5.reuse ;  /* 0x0000001d24247223 */ /* 0x180fe20000000005 */
[----:B------:R-:W-:-:S02]  /*08a0*/  FFMA R22, R22, R29, R5 ;  /* 0x0000001d16167223 */ /* 0x000fc40000000005 */
[----:B------:R-:W-:Y:S01]  /*08b0*/  LOP3.LUT R24, R9, 0xf00, RZ, 0xc0, !PT ;  /* 0x00000f0009187812 */ /* 0x000fe200078ec0ff */
[-CC-:B------:R-:W-:Y:S01]  /*08c0*/  FFMA R20, R20, R29.reuse, R5.reuse ;  /* 0x0000001d14147223 */ /* 0x180fe20000000005 */
[----:B------:R-:W-:Y:S02]  /*08d0*/  FFMA R5, R16, R29, R5 ;  /* 0x0000001d10057223 */ /* 0x000fe40000000005 */
[C---:B------:R-:W-:Y:S02]  /*08e0*/  LOP3.LUT R16, R24.reuse, R23, RZ, 0xfc, !PT ;  /* 0x0000001718107212 */ /* 0x040fe400078efcff */
[C---:B------:R-:W-:Y:S02]  /*08f0*/  LOP3.LUT R28, R24.reuse, 0x40, RZ, 0xfc, !PT ;  /* 0x00000040181c7812 */ /* 0x040fe400078efcff */
[C---:B------:R-:W-:Y:S02]  /*0900*/  LOP3.LUT R9, R24.reuse, 0x80, RZ, 0xfc, !PT ;  /* 0x0000008018097812 */ /* 0x040fe400078efcff */
[----:B------:R-:W-:-:S02]  /*0910*/  LEA.HI R23, R24, UR4, RZ, 0x1e ;  /* 0x0000000418177c11 */ /* 0x000fc4000f8ff0ff */
[----:B------:R-:W-:Y:S02]  /*0920*/  LOP3.LUT R24, R24, 0xc0, RZ, 0xfc, !PT ;  /* 0x000000c018187812 */ /* 0x000fe400078efcff */
[----:B------:R-:W-:Y:S02]  /*0930*/  LEA.HI R19, R28, UR4, RZ, 0x1e ;  /* 0x000000041c137c11 */ /* 0x000fe4000f8ff0ff */
[----:B------:R-:W-:Y:S02]  /*0940*/  LEA.HI R29, R9, UR4, RZ, 0x1e ;  /* 0x00000004091d7c11 */ /* 0x000fe4000f8ff0ff */
[----:B------:R-:W-:Y:S02]  /*0950*/  LEA.HI R35, R24, UR4, RZ, 0x1e ;  /* 0x0000000418237c11 */ /* 0x000fe4000f8ff0ff */
[----:B------:R-:W-:Y:S01]  /*0960*/  FSETP.GT.AND P1, PT, R36, RZ, PT ;  /* 0x000000ff2400720b */ /* 0x000fe20003f24000 */
[C---:B------:R-:W-:Y:S01]  /*0970*/  IMAD R23, R16.reuse, 0x4, R23 ;  /* 0x0000000410177824 */ /* 0x040fe200078e0217 */
[C---:B------:R-:W-:Y:S01]  /*0980*/  LEA R9, R16.reuse, R19, 0x2 ;  /* 0x0000001310097211 */ /* 0x040fe200078e10ff */
[C---:B------:R-:W-:Y:S01]  /*0990*/  IMAD R19, R16.reuse, 0x4, R29 ;  /* 0x0000000410137824 */ /* 0x040fe200078e021d */
[----:B------:R-:W-:Y:S01]  /*09a0*/  LEA R16, R16, R35, 0x2 ;  /* 0x0000002310107211 */ /* 0x000fe200078e10ff */
[C---:B------:R-:W-:Y:S01]  /*09b0*/  FMUL R29, R37.reuse, R14 ;  /* 0x0000000e251d7220 */ /* 0x040fe20000400000 */
[----:B------:R-:W-:Y:S01]  /*09c0*/  FMUL R35, R37, R10 ;  /* 0x0000000a25237220 */ /* 0x000fe20000400000 */
[C---:B------:R-:W-:Y:S01]  /*09d0*/  FMUL R10, R12.reuse, R27 ;  /* 0x0000001b0c0a7220 */ /* 0x040fe20000400000 */
[C---:B------:R-:W-:Y:S01]  /*09e0*/  FMUL R14, R12.reuse, R15 ;  /* 0x0000000f0c0e7220 */ /* 0x040fe20000400000 */
[----:B------:R-:W-:Y:S01]  /*09f0*/  FMUL R12, R12, R11 ;  /* 0x0000000b0c0c7220 */ /* 0x000fe20000400000 */
[----:B------:R-:W-:Y:S01]  /*0a00*/  FFMA R11, R18, R31, R7 ;  /* 0x0000001f120b7223 */ /* 0x000fe20000000007 */
[----:B------:R-:W-:Y:S01]  /*0a10*/  FFMA R18, R35, R30, R6 ;  /* 0x0000001e23127223 */ /* 0x000fe20000000006 */
[----:B------:R-:W-:Y:S01]  /*0a20*/  FSETP.GT.AND P2, PT, R34, RZ, PT ;  /* 0x000000ff2200720b */ /* 0x000fe20003f44000 */
[----:B------:R-:W-:-:S03]  /*0a30*/  @!P1 FMUL R36, R36, 0.20000000298023223877 ;  /* 0x3e4ccccd24249820 */ /* 0x000fc60000400000 */
[----:B------:R-:W-:Y:S01]  /*0a40*/  FSETP.GT.AND P1, PT, R18, RZ, PT ;  /* 0x000000ff1200720b */ /* 0x000fe20003f24000 */
[-CC-:B------:R-:W-:Y:S01]  /*0a50*/  FFMA R24, R17, R30.reuse, R6.reuse ;  /* 0x0000001e11187223 */ /* 0x180fe20000000006 */
[----:B------:R-:W-:Y:S01]  /*0a60*/  FSETP.GT.AND P4, PT, R21, RZ, PT ;  /* 0x000000ff1500720b */ /* 0x000fe20003f84000 */
[----:B------:R-:W-:Y:S01]  /*0a70*/  FFMA R26, R29, R30, R6 ;  /* 0x0000001e1d1a7223 */ /* 0x000fe20000000006 */
[----:B------:R-:W-:Y:S02]  /*0a80*/  FSETP.GT.AND P5, PT, R11, RZ, PT ;  /* 0x000000ff0b00720b */ /* 0x000fe40003fa4000 */
[----:B------:R-:W-:Y:S02]  /*0a90*/  FSETP.GT.AND P6, PT, R24, RZ, PT ;  /* 0x000000ff1800720b */ /* 0x000fe40003fc4000 */
[----:B------:R-:W-:Y:S01]  /*0aa0*/  FSETP.GT.AND P0, PT, R22, RZ, PT ;  /* 0x000000ff1600720b */ /* 0x000fe20003f04000 */
[----:B------:R-:W-:Y:S01]  /*0ab0*/  @!P2 FMUL R34, R34, 0.20000000298023223877 ;  /* 0x3e4ccccd2222a820 */ /* 0x000fe20000400000 */
[----:B------:R-:W-:Y:S01]  /*0ac0*/  FSETP.GT.AND P2, PT, R26, RZ, PT ;  /* 0x000000ff1a00720b */ /* 0x000fe20003f44000 */
[----:B------:R-:W-:-:S02]  /*0ad0*/  FFMA R15, R12, R31, R7 ;  /* 0x0000001f0c0f7223 */ /* 0x000fc40000000007 */
[----:B------:R-:W-:Y:S01]  /*0ae0*/  @!P1 FMUL R18, R18, 0.20000000298023223877 ;  /* 0x3e4ccccd12129820 */ /* 0x000fe20000400000 */
[----:B------:R-:W-:Y:S01]  /*0af0*/  FSETP.GT.AND P1, PT, R4, RZ, PT ;  /* 0x000000ff0400720b */ /* 0x000fe20003f24000 */
[----:B------:R-:W-:Y:S01]  /*0b00*/  FFMA R30, R25, R30, R6 ;  /* 0x0000001e191e7223 */ /* 0x000fe20000000006 */
[-CC-:B------:R-:W-:Y:S01]  /*0b10*/  FFMA R25, R14, R31.reuse, R7.reuse ;  /* 0x0000001f0e197223 */ /* 0x180fe20000000007 */
[----:B------:R-:W-:Y:S01]  /*0b20*/  @!P4 FMUL R21, R21, 0.20000000298023223877 ;  /* 0x3e4ccccd1515c820 */ /* 0x000fe20000400000 */
[----:B------:R-:W-:Y:S01]  /*0b30*/  FSETP.GT.AND P4, PT, R15, RZ, PT ;  /* 0x000000ff0f00720b */ /* 0x000fe20003f84000 */
[----:B------:R-:W-:Y:S01]  /*0b40*/  @!P5 FMUL R11, R11, 0.20000000298023223877 ;  /* 0x3e4ccccd0b0bd820 */ /* 0x000fe20000400000 */
[----:B------:R-:W-:Y:S01]  /*0b50*/  FSETP.GT.AND P5, PT, R13, RZ, PT ;  /* 0x000000ff0d00720b */ /* 0x000fe20003fa4000 */
[----:B------:R-:W-:Y:S01]  /*0b60*/  FFMA R31, R10, R31, R7 ;  /* 0x0000001f0a1f7223 */ /* 0x000fe20000000007 */
[----:B------:R-:W-:Y:S01]  /*0b70*/  FSETP.GT.AND P3, PT, R20, RZ, PT ;  /* 0x000000ff1400720b */ /* 0x000fe20003f64000 */
[----:B------:R-:W-:Y:S01]  /*0b80*/  @!P6 FMUL R24, R24, 0.20000000298023223877 ;  /* 0x3e4ccccd1818e820 */ /* 0x000fe20000400000 */
[----:B------:R-:W-:Y:S01]  /*0b90*/  FSETP.GT.AND P6, PT, R25, RZ, PT ;  /* 0x000000ff1900720b */ /* 0x000fe20003fc4000 */
[----:B------:R-:W-:Y:S01]  /*0ba0*/  @!P0 FMUL R22, R22, 0.20000000298023223877 ;  /* 0x3e4ccccd16168820 */ /* 0x000fe20000400000 */
[----:B------:R-:W-:Y:S01]  /*0bb0*/  FSETP.GT.AND P0, PT, R5, RZ, PT ;  /* 0x000000ff0500720b */ /* 0x000fe20003f04000 */
[----:B------:R-:W-:Y:S01]  /*0bc0*/  @!P2 FMUL R26, R26, 0.20000000298023223877 ;  /* 0x3e4ccccd1a1aa820 */ /* 0x000fe20000400000 */
[----:B------:R-:W-:Y:S01]  /*0bd0*/  FSETP.GT.AND P2, PT, R30, RZ, PT ;  /* 0x000000ff1e00720b */ /* 0x000fe20003f44000 */
[----:B------:R-:W-:Y:S01]  /*0be0*/  @!P1 FMUL R4, R4, 0.20000000298023223877 ;  /* 0x3e4ccccd04049820 */ /* 0x000fe20000400000 */
[----:B------:R-:W-:Y:S01]  /*0bf0*/  FSETP.GT.AND P1, PT, R31, RZ, PT ;  /* 0x000000ff1f00720b */ /* 0x000fe20003f24000 */
[----:B------:R-:W-:Y:S01]  /*0c00*/  STS [R23], R34 ;  /* 0x0000002217007388 */ /* 0x000fe20000000800 */
[----:B------:R-:W-:Y:S01]  /*0c10*/  @!P4 FMUL R15, R15, 0.20000000298023223877 ;  /* 0x3e4ccccd0f0fc820 */ /* 0x000fe20000400000 */
[----:B------:R-:W-:-:S02]  /*0c20*/  @!P5 FMUL R13, R13, 0.20000000298023223877 ;  /* 0x3e4ccccd0d0dd820 */ /* 0x000fc40000400000 */
[----:B------:R-:W-:Y:S01]  /*0c30*/  STS [R9+0x100], R36 ;  /* 0x0001002409007388 */ /* 0x000fe20000000800 */
[----:B------:R-:W-:-:S03]  /*0c40*/  @!P3 FMUL R20, R20, 0.20000000298023223877 ;  /* 0x3e4ccccd1414b820 */ /* 0x000fc60000400000 */
[----:B------:R-:W-:Y:S01]  /*0c50*/  STS [R19+0x200], R24 ;  /* 0x0002001813007388 */ /* 0x000fe20000000800 */
[----:B------:R-:W-:-:S03]  /*0c60*/  @!P6 FMUL R25, R25, 0.20000000298023223877 ;  /* 0x3e4ccccd1919e820 */ /* 0x000fc60000400000 */
[----:B------:R-:W-:Y:S04]  /*0c70*/  STS [R16+0x300], R11 ;  /* 0x0003000b10007388 */ /* 0x000fe80000000800 */
[----:B------:R-:W-:Y:S01]  /*0c80*/  STS [R23+0x40], R21 ;  /* 0x0000401517007388 */ /* 0x000fe20000000800 */
[----:B------:R-:W-:-:S03]  /*0c90*/  @!P0 FMUL R5, R5, 0.20000000298023223877 ;  /* 0x3e4ccccd05058820 */ /* 0x000fc60000400000 */
[----:B------:R-:W-:Y:S01]  /*0ca0*/  STS [R9+0x140], R22 ;  /* 0x0001401609007388 */ /* 0x000fe20000000800 */
[----:B------:R-:W-:-:S03]  /*0cb0*/  IMAD.SHL.U32 R17, R8, 0x4, RZ ;  /* 0x0000000408117824 */ /* 0x000fc600078e00ff */
[----:B------:R-:W-:Y:S01]  /*0cc0*/  STS [R19+0x240], R18 ;  /* 0x0002401213007388 */ /* 0x000fe20000000800 */
[----:B------:R-:W-:-:S03]  /*0cd0*/  @!P2 FMUL R30, R30, 0.20000000298023223877 ;  /* 0x3e4ccccd1e1ea820 */ /* 0x000fc60000400000 */
[----:B------:R-:W-:Y:S01]  /*0ce0*/  STS [R16+0x340], R15 ;  /* 0x0003400f10007388 */ /* 0x000fe20000000800 */
[----:B------:R-:W-:-:S03]  /*0cf0*/  @!P1 FMUL R31, R31, 0.20000000298023223877 ;  /* 0x3e4ccccd1f1f9820 */ /* 0x000fc60000400000 */
[----:B------:R-:W-:Y:S04]  /*0d00*/  STS [R23+0x80], R13 ;  /* 0x0000800d17007388 */ /* 0x000fe80000000800 */
[----:B------:R-:W-:Y:S04]  /*0d10*/  STS [R9+0x180], R20 ;  /* 0x0001801409007388 */ /* 0x000fe80000000800 */
[----:B------:R-:W-:Y:S01]  /*0d20*/  STS [R19+0x280], R26 ;  /* 0x0002801a13007388 */ /* 0x000fe20000000800 */
[----:B------:R-:W-:-:S03]  /*0d30*/  LOP3.LUT R17, R17, 0x3fc, RZ, 0xc0, !PT ;  /* 0x000003fc11117812 */ /* 0x000fc600078ec0ff */
[----:B------:R-:W-:Y:S04]  /*0d40*/  STS [R16+0x380], R25 ;  /* 0x0003801910007388 */ /* 0x000fe80000000800 */
[----:B------:R-:W-:Y:S04]  /*0d50*/  STS [R23+0xc0], R4 ;  /* 0x0000c00417007388 */ /* 0x000fe80000000800 */
[----:B------:R-:W-:Y:S04]  /*0d60*/  STS [R9+0x1c0], R5 ;  /* 0x0001c00509007388 */ /* 0x000fe80000000800 */
[----:B------:R0:W-:Y:S01]  /*0d70*/  STS [R19+0x2c0], R30 ;  /* 0x0002c01e13007388 */ /* 0x0001e20000000800 */
[----:B------:R-:W-:-:S03]  /*0d80*/  LOP3.LUT R6, R17, 0x400, RZ, 0xfc, !PT ;  /* 0x0000040011067812 */ /* 0x000fc600078efcff */
[----:B------:R1:W-:Y:S01]  /*0d90*/  STS [R16+0x3c0], R31 ;  /* 0x0003c01f10007388 */ /* 0x0003e20000000800 */
[----:B------:R-:W-:Y:S02]  /*0da0*/  LOP3.LUT R7, R17, 0x800, RZ, 0xfc, !PT ;  /* 0x0000080011077812 */ /* 0x000fe400078efcff */
[----:B------:R-:W-:Y:S02]  /*0db0*/  SHF.R.U32.HI R6, RZ, 0x2, R6 ;  /* 0x00000002ff067819 */ /* 0x000fe40000011606 */
[----:B------:R-:W-:Y:S01]  /*0dc0*/  SHF.R.U32.HI R7, RZ, 0x2, R7 ;  /* 0x00000002ff077819 */ /* 0x000fe20000011607 */
[----:B0-----:R-:W0:Y:S01]  /*0dd0*/  LDC.64 R18, c[0x0][0x238] ;  /* 0x00008e00ff127b82 */ /* 0x001e220000000a00 */
[----:B------:R-:W-:Y:S02]  /*0de0*/  LOP3.LUT R8, R8, 0xf0, RZ, 0xc0, !PT ;  /* 0x000000f008087812 */ /* 0x000fe400078ec0ff */
[----:B------:R-:W-:Y:S02]  /*0df0*/  LOP3.LUT R6, R6, 0x1f0, RZ, 0xc0, !PT ;  /* 0x000001f006067812 */ /* 0x000fe400078ec0ff */
[----:B------:R-:W-:-:S02]  /*0e00*/  LOP3.LUT R7, R7, 0x2f0, RZ, 0xc0, !PT ;  /* 0x000002f007077812 */ /* 0x000fc400078ec0ff */
[----:B------:R-:W-:Y:S01]  /*0e10*/  IADD3 R8, R8, UR4, RZ ;  /* 0x0000000408087c10 */ /* 0x000fe2000fffe0ff */
[----:B------:R-:W-:Y:S01]  /*0e20*/  VIADD R6, R6, UR4 ;  /* 0x0000000406067c36 */ /* 0x000fe20008000000 */
[----:B------:R-:W-:Y:S02]  /*0e30*/  IADD3 R10, R7, UR4, RZ ;  /* 0x00000004070a7c10 */ /* 0x000fe4000fffe0ff */
[C---:B------:R-:W-:Y:S01]  /*0e40*/  LEA R4, R17.reuse, R8, 0x2 ;  /* 0x0000000811047211 */ /* 0x040fe200078e10ff */
[C---:B------:R-:W-:Y:S01]  /*0e50*/  IMAD R8, R17.reuse, 0x4, R6 ;  /* 0x0000000411087824 */ /* 0x040fe200078e0206 */
[----:B------:R-:W-:Y:S01]  /*0e60*/  BAR.SYNC.DEFER_BLOCKING 0x0 ;  /* 0x0000000000007b1d */ /* 0x000fe20000010000 */
[----:B------:R-:W-:Y:S02]  /*0e70*/  LEA R12, R17, R10, 0x2 ;  /* 0x0000000a110c7211 */ /* 0x000fe400078e10ff */
[----:B------:R-:W-:-:S04]  /*0e80*/  SHF.R.S32.HI R21, RZ, 0x19, R32 ;  /* 0x00000019ff157819 */ /* 0x000fc80000011420 */
[----:B------:R-:W-:Y:S02]  /*0e90*/  SGXT R21, R21, 0x1 ;  /* 0x000000011515781a */ /* 0x000fe40000000200 */
[----:B------:R-:W-:Y:S01]  /*0ea0*/  SHF.R.U32.HI R26, RZ, 0x4, R0 ;  /* 0x00000004ff1a7819 */ /* 0x000fe20000011600 */
[----:B------:R-:W2:Y:S04]  /*0eb0*/  LDS.128 R4, [R4] ;  /* 0x0000000004047984 */ /* 0x000ea80000000c00 */
[----:B------:R-:W3:Y:S04]  /*0ec0*/  LDS.128 R8, [R8+0x1000] ;  /* 0x0010000008087984 */ /* 0x000ee80000000c00 */
[----:B------:R-:W4:Y:S01]  /*0ed0*/  LDS.128 R12, [R12+0x2000] ;  /* 0x002000000c0c7984 */ /* 0x000f220000000c00 */
[----:B------:R-:W-:-:S02]  /*0ee0*/  LEA.HI R21, R21, R2, RZ, 0x8 ;  /* 0x0000000215157211 */ /* 0x000fc400078f40ff */
[----:B------:R-:W-:Y:S02]  /*0ef0*/  SGXT.U32 R26, R26, 0x4 ;  /* 0x000000041a1a781a */ /* 0x000fe40000000000 */
[C---:B------:R-:W-:Y:S02]  /*0f00*/  SHF.L.U32 R20, R21.reuse, 0x7, RZ ;  /* 0x0000000715147819 */ /* 0x040fe400000006ff */
[----:B------:R-:W-:Y:S02]  /*0f10*/  LOP3.LUT R21, R21, 0xffffff00, RZ, 0xc0, !PT ;  /* 0xffffff0015157812 */ /* 0x000fe400078ec0ff */
[----:B------:R-:W-:Y:S02]  /*0f20*/  LOP3.LUT R23, R20, 0xffff8000, RZ, 0xc0, !PT ;  /* 0xffff800014177812 */ /* 0x000fe400078ec0ff */
[----:B------:R-:W-:Y:S02]  /*0f30*/  LOP3.LUT R24, R17, 0xc00, RZ, 0xfc, !PT ;  /* 0x00000c0011187812 */ /* 0x000fe400078efcff */
[----:B------:R-:W-:-:S02]  /*0f40*/  LOP3.LUT R22, R3, R26, RZ, 0xfc, !PT ;  /* 0x0000001a03167212 */ /* 0x000fc400078efcff */
[----:B------:R-:W-:Y:S02]  /*0f50*/  LOP3.LUT R20, R3, 0x10, R26, 0xfe, !PT ;  /* 0x0000001003147812 */ /* 0x000fe400078efe1a */
[----:B------:R-:W-:Y:S02]  /*0f60*/  LOP3.LUT R0, R3, 0x30, R26, 0xfe, !PT ;  /* 0x0000003003007812 */ /* 0x000fe400078efe1a */
[----:B-1----:R-:W-:Y:S02]  /*0f70*/  LOP3.LUT R16, R3, 0x20, R26, 0xfe, !PT ;  /* 0x0000002003107812 */ /* 0x002fe400078efe1a */
[----:B------:R-:W-:Y:S02]  /*0f80*/  IADD3 R3, R23, R2, -R21 ;  /* 0x0000000217037210 */ /* 0x000fe40007ffe815 */
[----:B------:R-:W-:Y:S02]  /*0f90*/  SHF.R.U32.HI R24, RZ, 0x2, R24 ;  /* 0x00000002ff187819 */ /* 0x000fe40000011618 */
[----:B------:R-:W-:-:S02]  /*0fa0*/  ISETP.GE.AND P0, PT, R22, 0x80, PT ;  /* 0x000000801600780c */ /* 0x000fc40003f06270 */
[----:B------:R-:W-:Y:S02]  /*0fb0*/  ISETP.GE.AND P1, PT, R20, 0x80, PT ;  /* 0x000000801400780c */ /* 0x000fe40003f26270 */
[----:B------:R-:W-:Y:S01]  /*0fc0*/  ISETP.GE.AND P2, PT, R16, 0x80, PT ;  /* 0x000000801000780c */ /* 0x000fe20003f46270 */
[----:B------:R-:W-:Y:S01]  /*0fd0*/  IMAD R21, R22, 0x100, R3 ;  /* 0x0000010016157824 */ /* 0x000fe200078e0203 */
[----:B------:R-:W-:Y:S02]  /*0fe0*/  ISETP.GE.AND P3, PT, R0, 0x80, PT ;  /* 0x000000800000780c */ /* 0x000fe40003f66270 */
[----:B------:R-:W-:Y:S02]  /*0ff0*/  LOP3.LUT R24, R24, 0x3f0, RZ, 0xc0, !PT ;  /* 0x000003f018187812 */ /* 0x000fe400078ec0ff */
[-C--:B------:R-:W-:Y:S02]  /*1000*/  LEA R23, R20, R3.reuse, 0x8 ;  /* 0x0000000314177211 */ /* 0x080fe400078e40ff */
[----:B------:R-:W-:Y:S01]  /*1010*/  LEA R25, R16, R3, 0x8 ;  /* 0x0000000310197211 */ /* 0x000fe200078e40ff */
[----:B0-----:R-:W-:-:S04]  /*1020*/  IMAD.WIDE R20, R21, 0x4, R18 ;  /* 0x0000000415147825 */ /* 0x001fc800078e0212 */
[----:B------:R-:W-:Y:S02]  /*1030*/  VIADD R2, R24, UR4 ;  /* 0x0000000418027c36 */ /* 0x000fe40008000000 */
[--C-:B------:R-:W-:Y:S01]  /*1040*/  IMAD.WIDE R22, R23, 0x4, R18.reuse ;  /* 0x0000000417167825 */ /* 0x100fe200078e0212 */
[----:B--2---:R0:W-:Y:S03]  /*1050*/  @!P0 STG.E.128 desc[UR6][R20.64], R4 ;  /* 0x0000000414008986 */ /* 0x0041e6000c101d06 */
[----:B------:R-:W-:Y:S01]  /*1060*/  IMAD.WIDE R24, R25, 0x4, R18 ;  /* 0x0000000419187825 */ /* 0x000fe200078e0212 */
[----:B---3--:R0:W-:Y:S01]  /*1070*/  @!P1 STG.E.128 desc[UR6][R22.64], R8 ;  /* 0x0000000816009986 */ /* 0x0081e2000c101d06 */
[----:B------:R-:W-:-:S03]  /*1080*/  LEA R2, R17, R2, 0x2 ;  /* 0x0000000211027211 */ /* 0x000fc600078e10ff */
[----:B----4-:R0:W-:Y:S02]  /*1090*/  @!P2 STG.E.128 desc[UR6][R24.64], R12 ;  /* 0x0000000c1800a986 */ /* 0x0101e4000c101d06 */
[----:B0-----:R-:W-:Y:S05]  /*10a0*/  @P3 EXIT ;  /* 0x000000000000394d */ /* 0x001fea0003800000 */
[----:B0-----:R-:W0:Y:S01]  /*10b0*/  LDS.128 R4, [R2+0x3000] ;  /* 0x0030000002047984 */ /* 0x001e220000000c00 */
[----:B------:R-:W-:-:S05]  /*10c0*/  LEA R3, R0, R3, 0x8 ;  /* 0x0000000300037211 */ /* 0x000fca00078e40ff */
[----:B------:R-:W-:-:S05]  /*10d0*/  IMAD.WIDE R18, R3, 0x4, R18 ;  /* 0x0000000403127825 */ /* 0x000fca00078e0212 */
[----:B0-----:R-:W-:Y:S01]  /*10e0*/  STG.E.128 desc[UR6][R18.64], R4 ;  /* 0x0000000412007986 */ /* 0x001fe2000c101d06 */
[----:B------:R-:W-:Y:S05]  /*10f0*/  EXIT ;  /* 0x000000000000794d */ /* 0x000fea0003800000 */
.L_x_0:
[----:B------:R-:W-:-:S00]  /*1100*/  BRA `(.L_x_0) ;  /* 0xfffffffc00fc7947 */ /* 0x000fc0000383ffff */
[----:B------:R-:W-:-:S00]  /*1110*/  NOP ;  /* 0x0000000000007918 */ /* 0x000fc00000000000 */
        /* <DEDUP_REMOVED lines=14> */
.L_x_1:


//--------------------- .nv.global.init           --------------------------
	.section	.nv.global.init,"aw",@progbits
.nv.global.init:
	.type		_$_str,@object
	.size		_$_str,(_$_str_$_2 - _$_str)
_$_str:
        /*0000*/ 	.byte	0x5f, 0x5f, 0x43, 0x55, 0x44, 0x41, 0x5f, 0x46, 0x54, 0x5a, 0x00
	.type		_$_str_$_2,@object
	.size		_$_str_$_2,(.L_1 - _$_str_$_2)
_$_str_$_2:
        /*000b*/ 	.byte	0x5f, 0x5f, 0x43, 0x55, 0x44, 0x41, 0x5f, 0x50, 0x52, 0x45, 0x43, 0x5f, 0x53, 0x51, 0x52, 0x54
        /*001b*/ 	.byte	0x00
.L_1:


//--------------------- .nv.shared.triton_poi_fused__native_batch_norm_legit_no_training_leaky_relu_7 --------------------------
	.section	.nv.shared.triton_poi_fused__native_batch_norm_legit_no_training_leaky_relu_7,"aw",@nobits
	.sectionflags	@""
	.align	16
	.zero		1024


//--------------------- .nv.constant0.triton_poi_fused__native_batch_norm_legit_no_training_leaky_relu_7 --------------------------
	.section	.nv.constant0.triton_poi_fused__native_batch_norm_legit_no_training_leaky_relu_7,"a",@progbits
	.sectionflags	@""
	.align	4
.nv.constant0.triton_poi_fused__native_batch_norm_legit_no_training_leaky_relu_7:
	.zero		584
